	.headerflags	@"EF_CUDA_TEXMODE_UNIFIED EF_CUDA_64BIT_ADDRESS EF_CUDA_ACCELERATORS EF_CUDA_SM90 EF_CUDA_VIRTUAL_SM(EF_CUDA_SM90)"
	.elftype	@"ET_EXEC"


//--------------------- .nv.info                  --------------------------
	.section	.nv.info,"",@"SHT_CUDA_INFO"
	.align	4


	//----- nvinfo : EIATTR_REGCOUNT
	.align		4
        /*0000*/ 	.byte	0x04, 0x2f
        /*0002*/ 	.short	(.L_3 - .L_2)
	.align		4
.L_2:
        /*0004*/ 	.word	index@(triton_poi_fused__native_batch_norm_legit_no_training_convolution_sigmoid_1)
        /*0008*/ 	.word	0x0000001c


	//----- nvinfo : EIATTR_MIN_STACK_SIZE
	.align		4
.L_3:
        /*000c*/ 	.byte	0x04, 0x12
        /*000e*/ 	.short	(.L_5 - .L_4)
	.align		4
.L_4:
        /*0010*/ 	.word	index@(triton_poi_fused__native_batch_norm_legit_no_training_convolution_sigmoid_1)
        /*0014*/ 	.word	0x00000000


	//----- nvinfo : EIATTR_FRAME_SIZE
	.align		4
.L_5:
        /*0018*/ 	.byte	0x04, 0x11
        /*001a*/ 	.short	(.L_7 - .L_6)
	.align		4
.L_6:
        /*001c*/ 	.word	index@(triton_poi_fused__native_batch_norm_legit_no_training_convolution_sigmoid_1)
        /*0020*/ 	.word	0x00000000


	//----- nvinfo : EIATTR_MIN_STACK_SIZE
	.align		4
.L_7:
        /*0024*/ 	.byte	0x04, 0x12
        /*0026*/ 	.short	(.L_9 - .L_8)
	.align		4
.L_8:
        /*0028*/ 	.word	index@(triton_poi_fused__native_batch_norm_legit_no_training_convolution_sigmoid_1)
        /*002c*/ 	.word	0x00000000
.L_9:


//--------------------- .nv.info.triton_poi_fused__native_batch_norm_legit_no_training_convolution_sigmoid_1 --------------------------
	.section	.nv.info.triton_poi_fused__native_batch_norm_legit_no_training_convolution_sigmoid_1,"",@"SHT_CUDA_INFO"
	.sectionflags	@""
	.align	4


	//----- nvinfo : EIATTR_CUDA_API_VERSION
	.align		4
        /*0000*/ 	.byte	0x04, 0x37
        /*0002*/ 	.short	(.L_11 - .L_10)
.L_10:
        /*0004*/ 	.word	0x0000007c


	//----- nvinfo : EIATTR_KPARAM_INFO
	.align		4
.L_11:
        /*0008*/ 	.byte	0x04, 0x17
        /*000a*/ 	.short	(.L_13 - .L_12)
.L_12:
        /*000c*/ 	.word	0x00000000
        /*0010*/ 	.short	0x0007
        /*0012*/ 	.short	0x0038
        /*0014*/ 	.byte	0x00, 0xf0, 0x11, 0x00


	//----- nvinfo : EIATTR_KPARAM_INFO
	.align		4
.L_13:
        /*0018*/ 	.byte	0x04, 0x17
        /*001a*/ 	.short	(.L_15 - .L_14)
.L_14:
        /*001c*/ 	.word	0x00000000
        /*0020*/ 	.short	0x0006
        /*0022*/ 	.short	0x0030
        /*0024*/ 	.byte	0x00, 0xf4, 0x21, 0x00


	//----- nvinfo : EIATTR_KPARAM_INFO
	.align		4
.L_15:
        /*0028*/ 	.byte	0x04, 0x17
        /*002a*/ 	.short	(.L_17 - .L_16)
.L_16:
        /*002c*/ 	.word	0x00000000
        /*0030*/ 	.short	0x0005
        /*0032*/ 	.short	0x0028
        /*0034*/ 	.byte	0x00, 0xf4, 0x21, 0x00


	//----- nvinfo : EIATTR_KPARAM_INFO
	.align		4
.L_17:
        /*0038*/ 	.byte	0x04, 0x17
        /*003a*/ 	.short	(.L_19 - .L_18)
.L_18:
        /*003c*/ 	.word	0x00000000
        /*0040*/ 	.short	0x0004
        /*0042*/ 	.short	0x0020
        /*0044*/ 	.byte	0x00, 0xf4, 0x21, 0x00


	//----- nvinfo : EIATTR_KPARAM_INFO
	.align		4
.L_19:
        /*0048*/ 	.byte	0x04, 0x17
        /*004a*/ 	.short	(.L_21 - .L_20)
.L_20:
        /*004c*/ 	.word	0x00000000
        /*0050*/ 	.short	0x0003
        /*0052*/ 	.short	0x0018
        /*0054*/ 	.byte	0x00, 0xf4, 0x21, 0x00


	//----- nvinfo : EIATTR_KPARAM_INFO
	.align		4
.L_21:
        /*0058*/ 	.byte	0x04, 0x17
        /*005a*/ 	.short	(.L_23 - .L_22)
.L_22:
        /*005c*/ 	.word	0x00000000
        /*0060*/ 	.short	0x0002
        /*0062*/ 	.short	0x0010
        /*0064*/ 	.byte	0x00, 0xf4, 0x21, 0x00


	//----- nvinfo : EIATTR_KPARAM_INFO
	.align		4
.L_23:
        /*0068*/ 	.byte	0x04, 0x17
        /*006a*/ 	.short	(.L_25 - .L_24)
.L_24:
        /*006c*/ 	.word	0x00000000
        /*0070*/ 	.short	0x0001
        /*0072*/ 	.short	0x0008
        /*0074*/ 	.byte	0x00, 0xf4, 0x21, 0x00


	//----- nvinfo : EIATTR_KPARAM_INFO
	.align		4
.L_25:
        /*0078*/ 	.byte	0x04, 0x17
        /*007a*/ 	.short	(.L_27 - .L_26)
.L_26:
        /*007c*/ 	.word	0x00000000
        /*0080*/ 	.short	0x0000
        /*0082*/ 	.short	0x0000
        /*0084*/ 	.byte	0x00, 0xf4, 0x21, 0x00


	//----- nvinfo : EIATTR_SPARSE_MMA_MASK
	.align		4
.L_27:
        /*0088*/ 	.byte	0x03, 0x50
        /*008a*/ 	.short	0x0000


	//----- nvinfo : EIATTR_MAXREG_COUNT
	.align		4
        /*008c*/ 	.byte	0x03, 0x1b
        /*008e*/ 	.short	0x00ff


	//----- nvinfo : EIATTR_EXIT_INSTR_OFFSETS
	.align		4
        /*0090*/ 	.byte	0x04, 0x1c
        /*0092*/ 	.short	(.L_29 - .L_28)


	//   ....[0]....
.L_28:
        /*0094*/ 	.word	0x00000660


	//   ....[1]....
        /*0098*/ 	.word	0x00000680


	//----- nvinfo : EIATTR_REQNTID
	.align		4
.L_29:
        /*009c*/ 	.byte	0x04, 0x10
        /*009e*/ 	.short	(.L_31 - .L_30)
.L_30:
        /*00a0*/ 	.word	0x00000080
        /*00a4*/ 	.word	0x00000001
        /*00a8*/ 	.word	0x00000001


	//----- nvinfo : EIATTR_CBANK_PARAM_SIZE
	.align		4
.L_31:
        /*00ac*/ 	.byte	0x03, 0x19
        /*00ae*/ 	.short	0x003c


	//----- nvinfo : EIATTR_PARAM_CBANK
	.align		4
        /*00b0*/ 	.byte	0x04, 0x0a
        /*00b2*/ 	.short	(.L_33 - .L_32)
	.align		4
.L_32:
        /*00b4*/ 	.word	index@(.nv.constant0.triton_poi_fused__native_batch_norm_legit_no_training_convolution_sigmoid_1)
        /*00b8*/ 	.short	0x0210
        /*00ba*/ 	.short	0x003c


	//----- nvinfo : EIATTR_SW_WAR
	.align		4
.L_33:
        /*00bc*/ 	.byte	0x04, 0x36
        /*00be*/ 	.short	(.L_35 - .L_34)
.L_34:
        /*00c0*/ 	.word	0x00000008
.L_35:


//--------------------- .nv.callgraph             --------------------------
	.section	.nv.callgraph,"",@"SHT_CUDA_CALLGRAPH"
	.align	4
	.sectionentsize	8
	.align		4
        /*0000*/ 	.word	0x00000000
	.align		4
        /*0004*/ 	.word	0xffffffff
	.align		4
        /*0008*/ 	.word	0x00000000
	.align		4
        /*000c*/ 	.word	0xfffffffe
	.align		4
        /*0010*/ 	.word	0x00000000
	.align		4
        /*0014*/ 	.word	0xfffffffd
	.align		4
        /*0018*/ 	.word	0x00000000
	.align		4
        /*001c*/ 	.word	0xfffffffc


//--------------------- .nv.constant4             --------------------------
	.section	.nv.constant4,"a",@progbits
	.align	8
	.align		8
.nv.constant4:
        /*0000*/ 	.dword	_$_str
	.align		8
        /*0008*/ 	.dword	_$_str_$_2


//--------------------- .text.triton_poi_fused__native_batch_norm_legit_no_training_convolution_sigmoid_1 --------------------------
	.section	.text.triton_poi_fused__native_batch_norm_legit_no_training_convolution_sigmoid_1,"ax",@progbits
	.align	128
        .global         triton_poi_fused__native_batch_norm_legit_no_training_convolution_sigmoid_1
        .type           triton_poi_fused__native_batch_norm_legit_no_training_convolution_sigmoid_1,@function
        .size           triton_poi_fused__native_batch_norm_legit_no_training_convolution_sigmoid_1,(.L_x_1 - triton_poi_fused__native_batch_norm_legit_no_training_convolution_sigmoid_1)
        .other          triton_poi_fused__native_batch_norm_legit_no_training_convolution_sigmoid_1,@"STO_CUDA_ENTRY STV_DEFAULT"
triton_poi_fused__native_batch_norm_legit_no_training_convolution_sigmoid_1:
.text.triton_poi_fused__native_batch_norm_legit_no_training_convolution_sigmoid_1:
[----:B------:R-:W0:Y:S01]  /*0000*/  LDC R1, c[0x0][0x28] ;  /* 0x00000a00ff017b82 */ /* 0x000e220000000800 */
[----:B------:R-:W1:Y:S07]  /*0010*/  S2R R0, SR_TID.X ;  /* 0x0000000000007919 */ /* 0x000e6e0000002100 */
[----:B------:R-:W2:Y:S01]  /*0020*/  LDC.64 R16, c[0x0][0x228] ;  /* 0x00008a00ff107b82 */ /* 0x000ea20000000a00 */
[----:B------:R-:W-:Y:S01]  /*0030*/  HFMA2.MMA R14, -RZ, RZ, 0, 0 ;  /* 0x00000000ff0e7435 */ /* 0x000fe200000001ff */
[----:B------:R-:W-:Y:S01]  /*0040*/  CS2R R12, SRZ ;  /* 0x00000000000c7805 */ /* 0x000fe2000001ff00 */
[----:B------:R-:W3:Y:S01]  /*0050*/  S2R R5, SR_CTAID.X ;  /* 0x0000000000057919 */ /* 0x000ee20000002500 */
[----:B------:R-:W-:-:S04]  /*0060*/  ULDC.64 UR4, c[0x0][0x208] ;  /* 0x0000820000047ab9 */ /* 0x000fc80000000a00 */
[----:B------:R-:W4:Y:S08]  /*0070*/  LDC.64 R20, c[0x0][0x218] ;  /* 0x00008600ff147b82 */ /* 0x000f300000000a00 */
[----:B------:R-:W5:Y:S08]  /*0080*/  LDC.64 R18, c[0x0][0x220] ;  /* 0x00008800ff127b82 */ /* 0x000f700000000a00 */
[----:B------:R-:W4:Y:S01]  /*0090*/  LDC.64 R8, c[0x0][0x230] ;  /* 0x00008c00ff087b82 */ /* 0x000f220000000a00 */
[----:B-1----:R-:W-:-:S07]  /*00a0*/  SHF.L.U32 R0, R0, 0x1, RZ ;  /* 0x0000000100007819 */ /* 0x002fce00000006ff */
[----:B------:R-:W1:Y:S01]  /*00b0*/  LDC.64 R6, c[0x0][0x238] ;  /* 0x00008e00ff067b82 */ /* 0x000e620000000a00 */
[----:B---3--:R-:W-:Y:S02]  /*00c0*/  SHF.R.S32.HI R3, RZ, 0x17, R5 ;  /* 0x00000017ff037819 */ /* 0x008fe40000011405 */
[----:B------:R-:W-:Y:S02]  /*00d0*/  LOP3.LUT R0, R0, 0xfe, RZ, 0xc0, !PT ;  /* 0x000000fe00007812 */ /* 0x000fe400078ec0ff */
[----:B------:R-:W-:Y:S02]  /*00e0*/  SGXT R3, R3, 0x1 ;  /* 0x000000010303781a */ /* 0x000fe40000000200 */
[----:B------:R-:W-:Y:S02]  /*00f0*/  LEA R0, R5, R0, 0x8 ;  /* 0x0000000005007211 */ /* 0x000fe400078e40ff */
[----:B------:R-:W3:Y:S02]  /*0100*/  LDC.64 R4, c[0x0][0x210] ;  /* 0x00008400ff047b82 */ /* 0x000ee40000000a00 */
[----:B------:R-:W-:-:S02]  /*0110*/  LEA.HI R3, R3, R0, RZ, 0x4 ;  /* 0x0000000003037211 */ /* 0x000fc400078f20ff */
[----:B------:R-:W-:Y:S02]  /*0120*/  ISETP.GE.AND P0, PT, R0, 0x100, PT ;  /* 0x000001000000780c */ /* 0x000fe40003f06270 */
[----:B------:R-:W-:-:S04]  /*0130*/  SHF.R.S32.HI R3, RZ, 0x4, R3 ;  /* 0x00000004ff037819 */ /* 0x000fc80000011403 */
[----:B------:R-:W-:-:S04]  /*0140*/  LEA.HI R2, R3, R3, RZ, 0x2 ;  /* 0x0000000303027211 */ /* 0x000fc800078f10ff */
[----:B------:R-:W-:-:S04]  /*0150*/  LOP3.LUT R2, R2, 0xfffffffc, RZ, 0xc0, !PT ;  /* 0xfffffffc02027812 */ /* 0x000fc800078ec0ff */
[----:B------:R-:W-:-:S05]  /*0160*/  IADD3 R15, R3, -R2, RZ ;  /* 0x80000002030f7210 */ /* 0x000fca0007ffe0ff */
[----:B--2---:R-:W-:-:S05]  /*0170*/  IMAD.WIDE R16, R15, 0x4, R16 ;  /* 0x000000040f107825 */ /* 0x004fca00078e0210 */
[----:B------:R-:W2:Y:S04]  /*0180*/  @!P0 LDG.E.EL R14, desc[UR4][R16.64] ;  /* 0x00000004100e8981 */ /* 0x000ea8000c2e1900 */
[----:B------:R4:W2:Y:S01]  /*0190*/  @!P0 LDG.E.EL R12, desc[UR4][R16.64] ;  /* 0x00000004100c8981 */ /* 0x0008a2000c2e1900 */
[----:B------:R-:W-:Y:S02]  /*01a0*/  CS2R R10, SRZ ;  /* 0x00000000000a7805 */ /* 0x000fe4000001ff00 */
[----:B------:R-:W-:Y:S01]  /*01b0*/  CS2R R2, SRZ ;  /* 0x0000000000027805 */ /* 0x000fe2000001ff00 */
[----:B---3--:R-:W-:-:S04]  /*01c0*/  IMAD.WIDE R4, R0, 0x4, R4 ;  /* 0x0000000400047825 */ /* 0x008fc800078e0204 */
[C---:B-----5:R-:W-:Y:S01]  /*01d0*/  IMAD.WIDE R24, R15.reuse, 0x4, R18 ;  /* 0x000000040f187825 */ /* 0x060fe200078e0212 */
[----:B------:R-:W-:Y:S01]  /*01e0*/  CS2R R18, SRZ ;  /* 0x0000000000127805 */ /* 0x000fe2000001ff00 */
[----:B------:R-:W3:Y:S02]  /*01f0*/  @!P0 LDG.E.64 R2, desc[UR4][R4.64] ;  /* 0x0000000404028981 */ /* 0x000ee4000c1e1b00 */
[C---:B----4-:R-:W-:Y:S01]  /*0200*/  IMAD.WIDE R16, R15.reuse, 0x4, R20 ;  /* 0x000000040f107825 */ /* 0x050fe200078e0214 */
[----:B------:R-:W-:Y:S01]  /*0210*/  HFMA2.MMA R20, -RZ, RZ, 0, 0 ;  /* 0x00000000ff147435 */ /* 0x000fe200000001ff */
[----:B------:R-:W4:Y:S04]  /*0220*/  @!P0 LDG.E.EL R11, desc[UR4][R24.64] ;  /* 0x00000004180b8981 */ /* 0x000f28000c2e1900 */
[----:B------:R-:W3:Y:S04]  /*0230*/  @!P0 LDG.E.EL R13, desc[UR4][R16.64] ;  /* 0x00000004100d8981 */ /* 0x000ee8000c2e1900 */
[----:B------:R-:W5:Y:S01]  /*0240*/  @!P0 LDG.E.EL R10, desc[UR4][R16.64] ;  /* 0x00000004100a8981 */ /* 0x000f62000c2e1900 */
[----:B0-----:R-:W-:Y:S01]  /*0250*/  IMAD.WIDE R8, R15, 0x4, R8 ;  /* 0x000000040f087825 */ /* 0x001fe200078e0208 */
[----:B------:R-:W-:-:S02]  /*0260*/  MOV R22, RZ ;  /* 0x000000ff00167202 */ /* 0x000fc40000000f00 */
[----:B------:R-:W3:Y:S01]  /*0270*/  @!P0 LDG.E.EL R18, desc[UR4][R24.64] ;  /* 0x0000000418128981 */ /* 0x000ee2000c2e1900 */
[----:B-1----:R-:W-:Y:S01]  /*0280*/  IMAD.WIDE R6, R15, 0x4, R6 ;  /* 0x000000040f067825 */ /* 0x002fe200078e0206 */
[----:B------:R-:W-:Y:S02]  /*0290*/  MOV R15, RZ ;  /* 0x000000ff000f7202 */ /* 0x000fe40000000f00 */
[----:B------:R-:W3:Y:S04]  /*02a0*/  @!P0 LDG.E.EL R22, desc[UR4][R8.64] ;  /* 0x0000000408168981 */ /* 0x000ee8000c2e1900 */
[----:B------:R-:W3:Y:S04]  /*02b0*/  @!P0 LDG.E.EL R19, desc[UR4][R6.64] ;  /* 0x0000000406138981 */ /* 0x000ee8000c2e1900 */
[----:B------:R-:W3:Y:S04]  /*02c0*/  @!P0 LDG.E.EL R20, desc[UR4][R8.64] ;  /* 0x0000000408148981 */ /* 0x000ee8000c2e1900 */
[----:B------:R0:W4:Y:S02]  /*02d0*/  @!P0 LDG.E.EL R15, desc[UR4][R6.64] ;  /* 0x00000004060f8981 */ /* 0x000124000c2e1900 */
[----:B0-----:R-:W-:Y:S01]  /*02e0*/  HFMA2.MMA R6, -RZ, RZ, 1.625, 0 ;  /* 0x3e800000ff067435 */ /* 0x001fe200000001ff */
[----:B--2---:R-:W-:Y:S01]  /*02f0*/  FADD R14, R14, 9.9999997473787516356e-06 ;  /* 0x3727c5ac0e0e7421 */ /* 0x004fe20000000000 */
[----:B------:R-:W-:-:S03]  /*0300*/  FADD R12, R12, 9.9999997473787516356e-06 ;  /* 0x3727c5ac0c0c7421 */ /* 0x000fc60000000000 */
[----:B------:R-:W0:Y:S08]  /*0310*/  MUFU.SQRT R16, R14 ;  /* 0x0000000e00107308 */ /* 0x000e300000002000 */
[----:B------:R-:W1:Y:S01]  /*0320*/  MUFU.SQRT R17, R12 ;  /* 0x0000000c00117308 */ /* 0x000e620000002000 */
[C---:B0-----:R-:W-:Y:S02]  /*0330*/  FSETP.GT.AND P1, PT, R16.reuse, 8.50705917302346158658e+37, PT ;  /* 0x7e8000001000780b */ /* 0x041fe40003f24000 */
[----:B------:R-:W-:-:S02]  /*0340*/  FSETP.GEU.AND P3, PT, R16, 1.175494350822287508e-38, PT ;  /* 0x008000001000780b */ /* 0x000fc40003f6e000 */
[C---:B-1----:R-:W-:Y:S02]  /*0350*/  FSETP.GT.AND P2, PT, R17.reuse, 8.50705917302346158658e+37, PT ;  /* 0x7e8000001100780b */ /* 0x042fe40003f44000 */
[----:B------:R-:W-:-:S07]  /*0360*/  FSETP.GEU.AND P4, PT, R17, 1.175494350822287508e-38, PT ;  /* 0x008000001100780b */ /* 0x000fce0003f8e000 */
[----:B------:R-:W-:-:S04]  /*0370*/  @P1 FMUL R16, R16, 0.25 ;  /* 0x3e80000010101820 */ /* 0x000fc80000400000 */
[----:B------:R-:W-:Y:S01]  /*0380*/  @!P3 FMUL R16, R16, 16777216 ;  /* 0x4b8000001010b820 */ /* 0x000fe20000400000 */
[----:B------:R-:W-:-:S04]  /*0390*/  @P2 FMUL R17, R17, 0.25 ;  /* 0x3e80000011112820 */ /* 0x000fc80000400000 */
[----:B------:R-:W-:Y:S01]  /*03a0*/  @!P4 FMUL R17, R17, 16777216 ;  /* 0x4b8000001111c820 */ /* 0x000fe20000400000 */
[----:B------:R-:W0:Y:S01]  /*03b0*/  MUFU.RCP R16, R16 ;  /* 0x0000001000107308 */ /* 0x000e220000001000 */
[----:B------:R-:W-:-:S07]  /*03c0*/  FSEL R7, R6, 1, P1 ;  /* 0x3f80000006077808 */ /* 0x000fce0000800000 */
[----:B------:R-:W1:Y:S01]  /*03d0*/  MUFU.RCP R17, R17 ;  /* 0x0000001100117308 */ /* 0x000e620000001000 */
[----:B------:R-:W-:Y:S01]  /*03e0*/  FSEL R12, R6, 1, P2 ;  /* 0x3f800000060c7808 */ /* 0x000fe20001000000 */
[----:B------:R-:W-:Y:S01]  /*03f0*/  @!P3 FMUL R7, R7, 16777216 ;  /* 0x4b8000000707b820 */ /* 0x000fe20000400000 */
[----:B---3--:R-:W-:Y:S01]  /*0400*/  FADD R2, R13, R2 ;  /* 0x000000020d027221 */ /* 0x008fe20000000000 */
[----:B-----5:R-:W-:Y:S02]  /*0410*/  FADD R3, R10, R3 ;  /* 0x000000030a037221 */ /* 0x020fe40000000000 */
[----:B------:R-:W-:Y:S01]  /*0420*/  @!P4 FMUL R12, R12, 16777216 ;  /* 0x4b8000000c0cc820 */ /* 0x000fe20000400000 */
[----:B0-----:R-:W-:Y:S01]  /*0430*/  FMUL R8, R16, R7 ;  /* 0x0000000710087220 */ /* 0x001fe20000400000 */
[----:B----4-:R-:W-:Y:S01]  /*0440*/  FADD R11, R2, -R11 ;  /* 0x8000000b020b7221 */ /* 0x010fe20000000000 */
[----:B------:R-:W-:Y:S01]  /*0450*/  FADD R18, R3, -R18 ;  /* 0x8000001203127221 */ /* 0x000fe20000000000 */
[----:B-1----:R-:W-:-:S02]  /*0460*/  FMUL R7, R17, R12 ;  /* 0x0000000c11077220 */ /* 0x002fc40000400000 */
[----:B------:R-:W-:Y:S02]  /*0470*/  FMUL R8, R11, R8 ;  /* 0x000000080b087220 */ /* 0x000fe40000400000 */
[----:B------:R-:W-:Y:S02]  /*0480*/  FMUL R18, R18, R7 ;  /* 0x0000000712127220 */ /* 0x000fe40000400000 */
[----:B------:R-:W-:Y:S02]  /*0490*/  FFMA R8, R8, R22, R19 ;  /* 0x0000001608087223 */ /* 0x000fe40000000013 */
[----:B------:R-:W-:Y:S02]  /*04a0*/  FFMA R15, R18, R20, R15 ;  /* 0x00000014120f7223 */ /* 0x000fe4000000000f */
[----:B------:R-:W-:Y:S02]  /*04b0*/  FADD R8, RZ, -R8 ;  /* 0x80000008ff087221 */ /* 0x000fe40000000000 */
[----:B------:R-:W-:-:S02]  /*04c0*/  FADD R15, RZ, -R15 ;  /* 0x8000000fff0f7221 */ /* 0x000fc40000000000 */
[----:B------:R-:W-:Y:S02]  /*04d0*/  FMUL R7, R8, 1.4426950216293334961 ;  /* 0x3fb8aa3b08077820 */ /* 0x000fe40000400000 */
[----:B------:R-:W-:-:S03]  /*04e0*/  FMUL R15, R15, 1.4426950216293334961 ;  /* 0x3fb8aa3b0f0f7820 */ /* 0x000fc60000400000 */
[----:B------:R-:W-:Y:S02]  /*04f0*/  FSETP.GEU.AND P1, PT, R7, -126, PT ;  /* 0xc2fc00000700780b */ /* 0x000fe40003f2e000 */
[----:B------:R-:W-:-:S11]  /*0500*/  FSETP.GEU.AND P2, PT, R15, -126, PT ;  /* 0xc2fc00000f00780b */ /* 0x000fd60003f4e000 */
[----:B------:R-:W-:Y:S02]  /*0510*/  @!P1 FMUL R7, R7, 0.5 ;  /* 0x3f00000007079820 */ /* 0x000fe40000400000 */
[----:B------:R-:W-:Y:S02]  /*0520*/  @!P2 FMUL R15, R15, 0.5 ;  /* 0x3f0000000f0fa820 */ /* 0x000fe40000400000 */
[----:B------:R-:W0:Y:S08]  /*0530*/  MUFU.EX2 R8, R7 ;  /* 0x0000000700087308 */ /* 0x000e300000000800 */
[----:B------:R-:W1:Y:S01]  /*0540*/  MUFU.EX2 R9, R15 ;  /* 0x0000000f00097308 */ /* 0x000e620000000800 */
[----:B0-----:R-:W-:-:S04]  /*0550*/  @!P1 FMUL R8, R8, R8 ;  /* 0x0000000808089220 */ /* 0x001fc80000400000 */
[----:B------:R-:W-:Y:S01]  /*0560*/  FADD R10, R8, 1 ;  /* 0x3f800000080a7421 */ /* 0x000fe20000000000 */
[----:B-1----:R-:W-:-:S04]  /*0570*/  @!P2 FMUL R9, R9, R9 ;  /* 0x000000090909a220 */ /* 0x002fc80000400000 */
[----:B------:R-:W-:Y:S01]  /*0580*/  FADD R11, R9, 1 ;  /* 0x3f800000090b7421 */ /* 0x000fe20000000000 */
[----:B------:R-:W-:Y:S01]  /*0590*/  FSETP.GT.AND P1, PT, R10, 8.50705917302346158658e+37, PT ;  /* 0x7e8000000a00780b */ /* 0x000fe20003f24000 */
[----:B------:R-:W0:Y:S03]  /*05a0*/  LDC.64 R8, c[0x0][0x240] ;  /* 0x00009000ff087b82 */ /* 0x000e260000000a00 */
[----:B------:R-:W-:-:S09]  /*05b0*/  FSETP.GT.AND P2, PT, R11, 8.50705917302346158658e+37, PT ;  /* 0x7e8000000b00780b */ /* 0x000fd20003f44000 */
[----:B------:R-:W-:-:S04]  /*05c0*/  @P1 FMUL R10, R10, 0.25 ;  /* 0x3e8000000a0a1820 */ /* 0x000fc80000400000 */
[----:B------:R-:W-:Y:S02]  /*05d0*/  @P2 FMUL R11, R11, 0.25 ;  /* 0x3e8000000b0b2820 */ /* 0x000fe40000400000 */
[----:B------:R-:W1:Y:S08]  /*05e0*/  MUFU.RCP R10, R10 ;  /* 0x0000000a000a7308 */ /* 0x000e700000001000 */
[----:B------:R-:W2:Y:S01]  /*05f0*/  MUFU.RCP R11, R11 ;  /* 0x0000000b000b7308 */ /* 0x000ea20000001000 */
[----:B------:R-:W-:-:S02]  /*0600*/  FSEL R13, R6, 1, P1 ;  /* 0x3f800000060d7808 */ /* 0x000fc40000800000 */
[----:B------:R-:W-:Y:S01]  /*0610*/  FSEL R12, R6, 1, P2 ;  /* 0x3f800000060c7808 */ /* 0x000fe20001000000 */
[----:B------:R3:W-:Y:S01]  /*0620*/  @!P0 STG.E.64 desc[UR4][R4.64], R2 ;  /* 0x0000000204008986 */ /* 0x0007e2000c101b04 */
[----:B0-----:R-:W-:-:S04]  /*0630*/  IMAD.WIDE R6, R0, 0x4, R8 ;  /* 0x0000000400067825 */ /* 0x001fc800078e0208 */
[----:B-1----:R-:W-:Y:S01]  /*0640*/  FMUL R8, R10, R13 ;  /* 0x0000000d0a087220 */ /* 0x002fe20000400000 */
[----:B--2---:R-:W-:Y:S01]  /*0650*/  FMUL R9, R11, R12 ;  /* 0x0000000c0b097220 */ /* 0x004fe20000400000 */
[----:B------:R-:W-:Y:S06]  /*0660*/  @P0 EXIT ;  /* 0x000000000000094d */ /* 0x000fec0003800000 */
[----:B------:R-:W-:Y:S01]  /*0670*/  STG.E.64 desc[UR4][R6.64], R8 ;  /* 0x0000000806007986 */ /* 0x000fe2000c101b04 */
[----:B------:R-:W-:Y:S05]  /*0680*/  EXIT ;  /* 0x000000000000794d */ /* 0x000fea0003800000 */
.L_x_0:
[----:B------:R-:W-:-:S00]  /*0690*/  BRA `(.L_x_0) ;  /* 0xfffffffc00fc7947 */ /* 0x000fc0000383ffff */
[----:B------:R-:W-:-:S00]  /*06a0*/  NOP ;  /* 0x0000000000007918 */ /* 0x000fc00000000000 */
        /* <DEDUP_REMOVED lines=13> */
.L_x_1:


//--------------------- .nv.global.init           --------------------------
	.section	.nv.global.init,"aw",@progbits
.nv.global.init:
	.type		_$_str,@object
	.size		_$_str,(_$_str_$_2 - _$_str)
_$_str:
        /*0000*/ 	.byte	0x5f, 0x5f, 0x43, 0x55, 0x44, 0x41, 0x5f, 0x46, 0x54, 0x5a, 0x00
	.type		_$_str_$_2,@object
	.size		_$_str_$_2,(.L_1 - _$_str_$_2)
_$_str_$_2:
        /*000b*/ 	.byte	0x5f, 0x5f, 0x43, 0x55, 0x44, 0x41, 0x5f, 0x50, 0x52, 0x45, 0x43, 0x5f, 0x53, 0x51, 0x52, 0x54
        /*001b*/ 	.byte	0x00
.L_1:


//--------------------- .nv.constant0.triton_poi_fused__native_batch_norm_legit_no_training_convolution_sigmoid_1 --------------------------
	.section	.nv.constant0.triton_poi_fused__native_batch_norm_legit_no_training_convolution_sigmoid_1,"a",@progbits
	.sectionflags	@""
	.align	4
.nv.constant0.triton_poi_fused__native_batch_norm_legit_no_training_convolution_sigmoid_1:
	.zero		588
